	.headerflags	@"EF_CUDA_TEXMODE_UNIFIED EF_CUDA_64BIT_ADDRESS EF_CUDA_ACCELERATORS EF_CUDA_SM90 EF_CUDA_VIRTUAL_SM(EF_CUDA_SM90)"
	.elftype	@"ET_EXEC"


//--------------------- .nv.info                  --------------------------
	.section	.nv.info,"",@"SHT_CUDA_INFO"
	.align	4


	//----- nvinfo : EIATTR_REGCOUNT
	.align		4
        /*0000*/ 	.byte	0x04, 0x2f
        /*0002*/ 	.short	(.L_3 - .L_2)
	.align		4
.L_2:
        /*0004*/ 	.word	index@(triton_poi_fused__native_batch_norm_legit_no_training_relu_24)
        /*0008*/ 	.word	0x00000026


	//----- nvinfo : EIATTR_MIN_STACK_SIZE
	.align		4
.L_3:
        /*000c*/ 	.byte	0x04, 0x12
        /*000e*/ 	.short	(.L_5 - .L_4)
	.align		4
.L_4:
        /*0010*/ 	.word	index@(triton_poi_fused__native_batch_norm_legit_no_training_relu_24)
        /*0014*/ 	.word	0x00000000


	//----- nvinfo : EIATTR_FRAME_SIZE
	.align		4
.L_5:
        /*0018*/ 	.byte	0x04, 0x11
        /*001a*/ 	.short	(.L_7 - .L_6)
	.align		4
.L_6:
        /*001c*/ 	.word	index@(triton_poi_fused__native_batch_norm_legit_no_training_relu_24)
        /*0020*/ 	.word	0x00000000


	//----- nvinfo : EIATTR_MIN_STACK_SIZE
	.align		4
.L_7:
        /*0024*/ 	.byte	0x04, 0x12
        /*0026*/ 	.short	(.L_9 - .L_8)
	.align		4
.L_8:
        /*0028*/ 	.word	index@(triton_poi_fused__native_batch_norm_legit_no_training_relu_24)
        /*002c*/ 	.word	0x00000000
.L_9:


//--------------------- .nv.info.triton_poi_fused__native_batch_norm_legit_no_training_relu_24 --------------------------
	.section	.nv.info.triton_poi_fused__native_batch_norm_legit_no_training_relu_24,"",@"SHT_CUDA_INFO"
	.sectionflags	@""
	.align	4


	//----- nvinfo : EIATTR_CUDA_API_VERSION
	.align		4
        /*0000*/ 	.byte	0x04, 0x37
        /*0002*/ 	.short	(.L_11 - .L_10)
.L_10:
        /*0004*/ 	.word	0x0000007c


	//----- nvinfo : EIATTR_KPARAM_INFO
	.align		4
.L_11:
        /*0008*/ 	.byte	0x04, 0x17
        /*000a*/ 	.short	(.L_13 - .L_12)
.L_12:
        /*000c*/ 	.word	0x00000000
        /*0010*/ 	.short	0x0006
        /*0012*/ 	.short	0x0030
        /*0014*/ 	.byte	0x00, 0xf0, 0x11, 0x00


	//----- nvinfo : EIATTR_KPARAM_INFO
	.align		4
.L_13:
        /*0018*/ 	.byte	0x04, 0x17
        /*001a*/ 	.short	(.L_15 - .L_14)
.L_14:
        /*001c*/ 	.word	0x00000000
        /*0020*/ 	.short	0x0005
        /*0022*/ 	.short	0x0028
        /*0024*/ 	.byte	0x00, 0xf4, 0x21, 0x00


	//----- nvinfo : EIATTR_KPARAM_INFO
	.align		4
.L_15:
        /*0028*/ 	.byte	0x04, 0x17
        /*002a*/ 	.short	(.L_17 - .L_16)
.L_16:
        /*002c*/ 	.word	0x00000000
        /*0030*/ 	.short	0x0004
        /*0032*/ 	.short	0x0020
        /*0034*/ 	.byte	0x00, 0xf4, 0x21, 0x00


	//----- nvinfo : EIATTR_KPARAM_INFO
	.align		4
.L_17:
        /*0038*/ 	.byte	0x04, 0x17
        /*003a*/ 	.short	(.L_19 - .L_18)
.L_18:
        /*003c*/ 	.word	0x00000000
        /*0040*/ 	.short	0x0003
        /*0042*/ 	.short	0x0018
        /*0044*/ 	.byte	0x00, 0xf4, 0x21, 0x00


	//----- nvinfo : EIATTR_KPARAM_INFO
	.align		4
.L_19:
        /*0048*/ 	.byte	0x04, 0x17
        /*004a*/ 	.short	(.L_21 - .L_20)
.L_20:
        /*004c*/ 	.word	0x00000000
        /*0050*/ 	.short	0x0002
        /*0052*/ 	.short	0x0010
        /*0054*/ 	.byte	0x00, 0xf4, 0x21, 0x00


	//----- nvinfo : EIATTR_KPARAM_INFO
	.align		4
.L_21:
        /*0058*/ 	.byte	0x04, 0x17
        /*005a*/ 	.short	(.L_23 - .L_22)
.L_22:
        /*005c*/ 	.word	0x00000000
        /*0060*/ 	.short	0x0001
        /*0062*/ 	.short	0x0008
        /*0064*/ 	.byte	0x00, 0xf4, 0x21, 0x00


	//----- nvinfo : EIATTR_KPARAM_INFO
	.align		4
.L_23:
        /*0068*/ 	.byte	0x04, 0x17
        /*006a*/ 	.short	(.L_25 - .L_24)
.L_24:
        /*006c*/ 	.word	0x00000000
        /*0070*/ 	.short	0x0000
        /*0072*/ 	.short	0x0000
        /*0074*/ 	.byte	0x00, 0xf4, 0x21, 0x00


	//----- nvinfo : EIATTR_SPARSE_MMA_MASK
	.align		4
.L_25:
        /*0078*/ 	.byte	0x03, 0x50
        /*007a*/ 	.short	0x0000


	//----- nvinfo : EIATTR_MAXREG_COUNT
	.align		4
        /*007c*/ 	.byte	0x03, 0x1b
        /*007e*/ 	.short	0x00ff


	//----- nvinfo : EIATTR_EXIT_INSTR_OFFSETS
	.align		4
        /*0080*/ 	.byte	0x04, 0x1c
        /*0082*/ 	.short	(.L_27 - .L_26)


	//   ....[0]....
.L_26:
        /*0084*/ 	.word	0x00000a50


	//----- nvinfo : EIATTR_REQNTID
	.align		4
.L_27:
        /*0088*/ 	.byte	0x04, 0x10
        /*008a*/ 	.short	(.L_29 - .L_28)
.L_28:
        /*008c*/ 	.word	0x00000080
        /*0090*/ 	.word	0x00000001
        /*0094*/ 	.word	0x00000001


	//----- nvinfo : EIATTR_CBANK_PARAM_SIZE
	.align		4
.L_29:
        /*0098*/ 	.byte	0x03, 0x19
        /*009a*/ 	.short	0x0034


	//----- nvinfo : EIATTR_PARAM_CBANK
	.align		4
        /*009c*/ 	.byte	0x04, 0x0a
        /*009e*/ 	.short	(.L_31 - .L_30)
	.align		4
.L_30:
        /*00a0*/ 	.word	index@(.nv.constant0.triton_poi_fused__native_batch_norm_legit_no_training_relu_24)
        /*00a4*/ 	.short	0x0210
        /*00a6*/ 	.short	0x0034


	//----- nvinfo : EIATTR_SW_WAR
	.align		4
.L_31:
        /*00a8*/ 	.byte	0x04, 0x36
        /*00aa*/ 	.short	(.L_33 - .L_32)
.L_32:
        /*00ac*/ 	.word	0x00000008
.L_33:


//--------------------- .nv.callgraph             --------------------------
	.section	.nv.callgraph,"",@"SHT_CUDA_CALLGRAPH"
	.align	4
	.sectionentsize	8
	.align		4
        /*0000*/ 	.word	0x00000000
	.align		4
        /*0004*/ 	.word	0xffffffff
	.align		4
        /*0008*/ 	.word	0x00000000
	.align		4
        /*000c*/ 	.word	0xfffffffe
	.align		4
        /*0010*/ 	.word	0x00000000
	.align		4
        /*0014*/ 	.word	0xfffffffd
	.align		4
        /*0018*/ 	.word	0x00000000
	.align		4
        /*001c*/ 	.word	0xfffffffc


//--------------------- .nv.constant4             --------------------------
	.section	.nv.constant4,"a",@progbits
	.align	8
	.align		8
.nv.constant4:
        /*0000*/ 	.dword	_$_str
	.align		8
        /*0008*/ 	.dword	_$_str_$_2


//--------------------- .text.triton_poi_fused__native_batch_norm_legit_no_training_relu_24 --------------------------
	.section	.text.triton_poi_fused__native_batch_norm_legit_no_training_relu_24,"ax",@progbits
	.align	128
        .global         triton_poi_fused__native_batch_norm_legit_no_training_relu_24
        .type           triton_poi_fused__native_batch_norm_legit_no_training_relu_24,@function
        .size           triton_poi_fused__native_batch_norm_legit_no_training_relu_24,(.L_x_1 - triton_poi_fused__native_batch_norm_legit_no_training_relu_24)
        .other          triton_poi_fused__native_batch_norm_legit_no_training_relu_24,@"STO_CUDA_ENTRY STV_DEFAULT"
triton_poi_fused__native_batch_norm_legit_no_training_relu_24:
.text.triton_poi_fused__native_batch_norm_legit_no_training_relu_24:
[----:B------:R-:W-:Y:S01]  /*0000*/  LDC R1, c[0x0][0x28] ;  /* 0x00000a00ff017b82 */ /* 0x000fe20000000800 */
[----:B------:R-:W1:Y:S07]  /*0010*/  S2R R0, SR_TID.X ;  /* 0x0000000000007919 */ /* 0x000e6e0000002100 */
[----:B------:R-:W2:Y:S01]  /*0020*/  LDC.64 R16, c[0x0][0x220] ;  /* 0x00008800ff107b82 */ /* 0x000ea20000000a00 */
[----:B------:R-:W-:Y:S01]  /*0030*/  ULDC.64 UR4, c[0x0][0x208] ;  /* 0x0000820000047ab9 */ /* 0x000fe20000000a00 */
[----:B------:R-:W3:Y:S06]  /*0040*/  S2R R3, SR_CTAID.X ;  /* 0x0000000000037919 */ /* 0x000eec0000002500 */
[----:B------:R-:W4:Y:S08]  /*0050*/  LDC.64 R20, c[0x0][0x218] ;  /* 0x00008600ff147b82 */ /* 0x000f300000000a00 */
[----:B------:R-:W5:Y:S08]  /*0060*/  LDC.64 R22, c[0x0][0x210] ;  /* 0x00008400ff167b82 */ /* 0x000f700000000a00 */
[----:B------:R-:W5:Y:S01]  /*0070*/  LDC.64 R32, c[0x0][0x230] ;  /* 0x00008c00ff207b82 */ /* 0x000f620000000a00 */
[----:B-1----:R-:W-:-:S04]  /*0080*/  SHF.L.U32 R0, R0, 0x2, RZ ;  /* 0x0000000200007819 */ /* 0x002fc800000006ff */
[----:B------:R-:W-:-:S04]  /*0090*/  LOP3.LUT R0, R0, 0x1fc, RZ, 0xc0, !PT ;  /* 0x000001fc00007812 */ /* 0x000fc800078ec0ff */
[----:B---3--:R-:W-:-:S05]  /*00a0*/  LEA R2, R3, R0, 0xa ;  /* 0x0000000003027211 */ /* 0x008fca00078e50ff */
[----:B------:R-:W-:-:S05]  /*00b0*/  IMAD.HI R0, R2, 0x2aaaaaab, RZ ;  /* 0x2aaaaaab02007827 */ /* 0x000fca00078e02ff */
[----:B------:R-:W-:-:S04]  /*00c0*/  SHF.R.U32.HI R3, RZ, 0x1f, R0 ;  /* 0x0000001fff037819 */ /* 0x000fc80000011600 */
[----:B------:R-:W-:-:S05]  /*00d0*/  LEA.HI R3, R0, R3, RZ, 0x1b ;  /* 0x0000000300037211 */ /* 0x000fca00078fd8ff */
[----:B------:R-:W-:-:S04]  /*00e0*/  IMAD R19, R3, -0xc0, R2 ;  /* 0xffffff4003137824 */ /* 0x000fc800078e0202 */
[----:B--2---:R-:W-:-:S06]  /*00f0*/  IMAD.WIDE R12, R19, 0x4, R16 ;  /* 0x00000004130c7825 */ /* 0x004fcc00078e0210 */
[----:B------:R-:W2:Y:S01]  /*0100*/  LDG.E.EL.128 R12, desc[UR4][R12.64] ;  /* 0x000000040c0c7981 */ /* 0x000ea2000c2e1d00 */
[----:B------:R-:W-:Y:S01]  /*0110*/  IADD3 R3, R2, 0x200, RZ ;  /* 0x0000020002037810 */ /* 0x000fe20007ffe0ff */
[----:B----4-:R-:W-:-:S04]  /*0120*/  IMAD.WIDE R8, R19, 0x4, R20 ;  /* 0x0000000413087825 */ /* 0x010fc800078e0214 */
[----:B------:R-:W-:Y:S02]  /*0130*/  IMAD.HI R0, R3, 0x2aaaaaab, RZ ;  /* 0x2aaaaaab03007827 */ /* 0x000fe400078e02ff */
[----:B------:R-:W3:Y:S02]  /*0140*/  LDG.E.EL.128 R8, desc[UR4][R8.64] ;  /* 0x0000000408087981 */ /* 0x000ee4000c2e1d00 */
[----:B-----5:R-:W-:Y:S01]  /*0150*/  IMAD.WIDE R22, R2, 0x4, R22 ;  /* 0x0000000402167825 */ /* 0x020fe200078e0216 */
[----:B------:R-:W-:-:S04]  /*0160*/  SHF.R.U32.HI R25, RZ, 0x1f, R0 ;  /* 0x0000001fff197819 */ /* 0x000fc80000011600 */
[----:B------:R-:W3:Y:S01]  /*0170*/  LDG.E.128 R4, desc[UR4][R22.64] ;  /* 0x0000000416047981 */ /* 0x000ee2000c1e1d00 */
[----:B------:R-:W-:-:S03]  /*0180*/  LEA.HI R0, R0, R25, RZ, 0x1b ;  /* 0x0000001900007211 */ /* 0x000fc600078fd8ff */
[----:B------:R1:W4:Y:S02]  /*0190*/  LDG.E.128 R28, desc[UR4][R22.64+0x800] ;  /* 0x00080004161c7981 */ /* 0x000324000c1e1d00 */
[----:B------:R-:W-:-:S04]  /*01a0*/  IMAD R3, R0, -0xc0, R3 ;  /* 0xffffff4000037824 */ /* 0x000fc800078e0203 */
[----:B------:R-:W-:Y:S01]  /*01b0*/  IMAD.WIDE R24, R3, 0x4, R20 ;  /* 0x0000000403187825 */ /* 0x000fe200078e0214 */
[----:B-1----:R-:W1:Y:S05]  /*01c0*/  LDC.64 R22, c[0x0][0x228] ;  /* 0x00008a00ff167b82 */ /* 0x002e6a0000000a00 */
[----:B------:R-:W4:Y:S01]  /*01d0*/  LDG.E.EL.128 R24, desc[UR4][R24.64] ;  /* 0x0000000418187981 */ /* 0x000f22000c2e1d00 */
[----:B------:R-:W-:Y:S01]  /*01e0*/  HFMA2.MMA R0, -RZ, RZ, 1.625, 0 ;  /* 0x3e800000ff007435 */ /* 0x000fe200000001ff */
[----:B-1----:R-:W-:-:S04]  /*01f0*/  IMAD.WIDE R34, R19, 0x4, R22 ;  /* 0x0000000413227825 */ /* 0x002fc800078e0216 */
[----:B--2---:R-:W-:Y:S01]  /*0200*/  FADD R18, R12, 0.0010000000474974513054 ;  /* 0x3a83126f0c127421 */ /* 0x004fe20000000000 */
[----:B------:R-:W-:-:S05]  /*0210*/  FADD R20, R13, 0.0010000000474974513054 ;  /* 0x3a83126f0d147421 */ /* 0x000fca0000000000 */
[----:B------:R-:W1:Y:S01]  /*0220*/  MUFU.SQRT R18, R18 ;  /* 0x0000001200127308 */ /* 0x000e620000002000 */
[----:B------:R-:W-:-:S07]  /*0230*/  FADD R14, R14, 0.0010000000474974513054 ;  /* 0x3a83126f0e0e7421 */ /* 0x000fce0000000000 */
[----:B------:R-:W2:Y:S01]  /*0240*/  MUFU.SQRT R20, R20 ;  /* 0x0000001400147308 */ /* 0x000ea20000002000 */
[----:B------:R-:W-:-:S07]  /*0250*/  FADD R15, R15, 0.0010000000474974513054 ;  /* 0x3a83126f0f0f7421 */ /* 0x000fce0000000000 */
[----:B------:R-:W5:Y:S01]  /*0260*/  MUFU.SQRT R12, R14 ;  /* 0x0000000e000c7308 */ /* 0x000f620000002000 */
[----:B-1----:R-:W-:-:S07]  /*0270*/  FSETP.GT.AND P6, PT, R18, 8.50705917302346158658e+37, PT ;  /* 0x7e8000001200780b */ /* 0x002fce0003fc4000 */
[----:B------:R-:W1:Y:S01]  /*0280*/  MUFU.SQRT R13, R15 ;  /* 0x0000000f000d7308 */ /* 0x000e620000002000 */
[----:B--2---:R-:W-:Y:S02]  /*0290*/  FSETP.GT.AND P5, PT, R20, 8.50705917302346158658e+37, PT ;  /* 0x7e8000001400780b */ /* 0x004fe40003fa4000 */
[----:B------:R-:W-:Y:S02]  /*02a0*/  FSETP.GEU.AND P4, PT, R18, 1.175494350822287508e-38, PT ;  /* 0x008000001200780b */ /* 0x000fe40003f8e000 */
[----:B------:R-:W-:Y:S02]  /*02b0*/  FSETP.GEU.AND P3, PT, R20, 1.175494350822287508e-38, PT ;  /* 0x008000001400780b */ /* 0x000fe40003f6e000 */
[----:B-----5:R-:W-:Y:S01]  /*02c0*/  FSETP.GT.AND P2, PT, R12, 8.50705917302346158658e+37, PT ;  /* 0x7e8000000c00780b */ /* 0x020fe20003f44000 */
[----:B------:R-:W-:Y:S01]  /*02d0*/  @P6 FMUL R18, R18, 0.25 ;  /* 0x3e80000012126820 */ /* 0x000fe20000400000 */
[----:B---3--:R-:W-:Y:S01]  /*02e0*/  FADD R4, R4, -R8 ;  /* 0x8000000804047221 */ /* 0x008fe20000000000 */
[----:B------:R-:W-:-:S02]  /*02f0*/  FSETP.GEU.AND P0, PT, R12, 1.175494350822287508e-38, PT ;  /* 0x008000000c00780b */ /* 0x000fc40003f0e000 */
[----:B------:R-:W-:Y:S02]  /*0300*/  FSEL R8, R0, 1, P6 ;  /* 0x3f80000000087808 */ /* 0x000fe40003000000 */
[----:B------:R-:W-:Y:S01]  /*0310*/  @P5 FMUL R20, R20, 0.25 ;  /* 0x3e80000014145820 */ /* 0x000fe20000400000 */
[C---:B-1----:R-:W-:Y:S01]  /*0320*/  FSETP.GT.AND P1, PT, R13.reuse, 8.50705917302346158658e+37, PT ;  /* 0x7e8000000d00780b */ /* 0x042fe20003f24000 */
[----:B------:R-:W-:Y:S01]  /*0330*/  @!P4 FMUL R18, R18, 16777216 ;  /* 0x4b8000001212c820 */ /* 0x000fe20000400000 */
[----:B------:R-:W-:Y:S01]  /*0340*/  FSETP.GEU.AND P6, PT, R13, 1.175494350822287508e-38, PT ;  /* 0x008000000d00780b */ /* 0x000fe20003fce000 */
[----:B------:R-:W-:Y:S01]  /*0350*/  @!P3 FMUL R20, R20, 16777216 ;  /* 0x4b8000001414b820 */ /* 0x000fe20000400000 */
[----:B------:R-:W-:Y:S02]  /*0360*/  FADD R5, R5, -R9 ;  /* 0x8000000905057221 */ /* 0x000fe40000000000 */
[----:B------:R-:W1:Y:S01]  /*0370*/  MUFU.RCP R9, R18 ;  /* 0x0000001200097308 */ /* 0x000e620000001000 */
[----:B------:R-:W-:Y:S01]  /*0380*/  @P2 FMUL R12, R12, 0.25 ;  /* 0x3e8000000c0c2820 */ /* 0x000fe20000400000 */
[----:B------:R-:W-:-:S06]  /*0390*/  FADD R7, R7, -R11 ;  /* 0x8000000b07077221 */ /* 0x000fcc0000000000 */
[----:B------:R-:W2:Y:S01]  /*03a0*/  MUFU.RCP R20, R20 ;  /* 0x0000001400147308 */ /* 0x000ea20000001000 */
[----:B------:R-:W-:Y:S01]  /*03b0*/  @P1 FMUL R13, R13, 0.25 ;  /* 0x3e8000000d0d1820 */ /* 0x000fe20000400000 */
[----:B------:R-:W-:Y:S01]  /*03c0*/  @!P0 FMUL R12, R12, 16777216 ;  /* 0x4b8000000c0c8820 */ /* 0x000fe20000400000 */
[----:B------:R-:W-:Y:S01]  /*03d0*/  FSEL R11, R0, 1, P5 ;  /* 0x3f800000000b7808 */ /* 0x000fe20002800000 */
[----:B----4-:R-:W-:Y:S01]  /*03e0*/  FADD R29, R29, -R25 ;  /* 0x800000191d1d7221 */ /* 0x010fe20000000000 */
[----:B------:R-:W-:Y:S01]  /*03f0*/  @!P6 FMUL R13, R13, 16777216 ;  /* 0x4b8000000d0de820 */ /* 0x000fe20000400000 */
[----:B------:R-:W-:Y:S01]  /*0400*/  FADD R24, R28, -R24 ;  /* 0x800000181c187221 */ /* 0x000fe20000000000 */
[----:B------:R-:W-:Y:S01]  /*0410*/  @!P4 FMUL R8, R8, 16777216 ;  /* 0x4b8000000808c820 */ /* 0x000fe20000400000 */
[----:B------:R-:W3:Y:S01]  /*0420*/  MUFU.RCP R25, R12 ;  /* 0x0000000c00197308 */ /* 0x000ee20000001000 */
[----:B------:R-:W-:Y:S02]  /*0430*/  @!P3 FMUL R11, R11, 16777216 ;  /* 0x4b8000000b0bb820 */ /* 0x000fe40000400000 */
[----:B-1----:R-:W-:Y:S01]  /*0440*/  FMUL R9, R9, R8 ;  /* 0x0000000809097220 */ /* 0x002fe20000400000 */
[----:B------:R-:W-:-:S04]  /*0450*/  FSEL R8, R0, 1, P2 ;  /* 0x3f80000000087808 */ /* 0x000fc80001000000 */
[----:B------:R-:W1:Y:S01]  /*0460*/  MUFU.RCP R28, R13 ;  /* 0x0000000d001c7308 */ /* 0x000e620000001000 */
[----:B--2---:R-:W-:Y:S01]  /*0470*/  FMUL R18, R20, R11 ;  /* 0x0000000b14127220 */ /* 0x004fe20000400000 */
[----:B------:R-:W-:Y:S01]  /*0480*/  FSEL R11, R0, 1, P1 ;  /* 0x3f800000000b7808 */ /* 0x000fe20000800000 */
[----:B------:R-:W-:Y:S01]  /*0490*/  @!P0 FMUL R8, R8, 16777216 ;  /* 0x4b80000008088820 */ /* 0x000fe20000400000 */
[----:B------:R-:W-:-:S03]  /*04a0*/  FMUL R21, R9, R4 ;  /* 0x0000000409157220 */ /* 0x000fc60000400000 */
[----:B------:R-:W-:Y:S01]  /*04b0*/  @!P6 FMUL R11, R11, 16777216 ;  /* 0x4b8000000b0be820 */ /* 0x000fe20000400000 */
[----:B---3--:R-:W-:Y:S01]  /*04c0*/  FMUL R25, R25, R8 ;  /* 0x0000000819197220 */ /* 0x008fe20000400000 */
[----:B------:R-:W-:Y:S01]  /*04d0*/  FADD R6, R6, -R10 ;  /* 0x8000000a06067221 */ /* 0x000fe20000000000 */
[----:B0-----:R-:W-:-:S04]  /*04e0*/  IMAD.WIDE R8, R19, 0x4, R32 ;  /* 0x0000000413087825 */ /* 0x001fc800078e0220 */
[----:B------:R-:W-:Y:S01]  /*04f0*/  FMUL R18, R18, R5 ;  /* 0x0000000512127220 */ /* 0x000fe20000400000 */
[----:B-1----:R-:W-:Y:S01]  /*0500*/  FMUL R28, R28, R11 ;  /* 0x0000000b1c1c7220 */ /* 0x002fe20000400000 */
[----:B------:R-:W-:Y:S01]  /*0510*/  FMUL R25, R25, R6 ;  /* 0x0000000619197220 */ /* 0x000fe20000400000 */
[----:B------:R-:W2:Y:S02]  /*0520*/  LDG.E.EL.128 R8, desc[UR4][R8.64] ;  /* 0x0000000408087981 */ /* 0x000ea4000c2e1d00 */
[----:B------:R-:W-:Y:S02]  /*0530*/  FMUL R28, R28, R7 ;  /* 0x000000071c1c7220 */ /* 0x000fe40000400000 */
[----:B------:R-:W2:Y:S01]  /*0540*/  LDG.E.EL.128 R4, desc[UR4][R34.64] ;  /* 0x0000000422047981 */ /* 0x000ea2000c2e1d00 */
[----:B------:R-:W-:-:S06]  /*0550*/  IMAD.WIDE R12, R3, 0x4, R16 ;  /* 0x00000004030c7825 */ /* 0x000fcc00078e0210 */
[----:B------:R-:W3:Y:S01]  /*0560*/  LDG.E.EL.128 R12, desc[UR4][R12.64] ;  /* 0x000000040c0c7981 */ /* 0x000ee2000c2e1d00 */
[----:B------:R-:W-:-:S04]  /*0570*/  IMAD.WIDE R16, R3, 0x4, R22 ;  /* 0x0000000403107825 */ /* 0x000fc800078e0216 */
[----:B------:R-:W-:-:S04]  /*0580*/  IMAD.WIDE R22, R3, 0x4, R32 ;  /* 0x0000000403167825 */ /* 0x000fc800078e0220 */
[----:B--2---:R-:W-:Y:S01]  /*0590*/  FFMA R4, R4, R21, R8 ;  /* 0x0000001504047223 */ /* 0x004fe20000000008 */
[----:B------:R-:W-:Y:S01]  /*05a0*/  FFMA R5, R5, R18, R9 ;  /* 0x0000001205057223 */ /* 0x000fe20000000009 */
[----:B------:R-:W2:Y:S04]  /*05b0*/  LDG.E.EL.128 R20, desc[UR4][R22.64] ;  /* 0x0000000416147981 */ /* 0x000ea8000c2e1d00 */
[----:B------:R-:W2:Y:S01]  /*05c0*/  LDG.E.EL.128 R16, desc[UR4][R16.64] ;  /* 0x0000000410107981 */ /* 0x000ea2000c2e1d00 */
[----:B---3--:R-:W-:-:S06]  /*05d0*/  FADD R3, R12, 0.0010000000474974513054 ;  /* 0x3a83126f0c037421 */ /* 0x008fcc0000000000 */
[----:B------:R-:W0:Y:S01]  /*05e0*/  MUFU.SQRT R3, R3 ;  /* 0x0000000300037308 */ /* 0x000e220000002000 */
[----:B------:R-:W-:Y:S01]  /*05f0*/  FADD R13, R13, 0.0010000000474974513054 ;  /* 0x3a83126f0d0d7421 */ /* 0x000fe20000000000 */
[----:B------:R-:W-:Y:S01]  /*0600*/  FADD R14, R14, 0.0010000000474974513054 ;  /* 0x3a83126f0e0e7421 */ /* 0x000fe20000000000 */
[----:B------:R-:W-:Y:S01]  /*0610*/  FADD R15, R15, 0.0010000000474974513054 ;  /* 0x3a83126f0f0f7421 */ /* 0x000fe20000000000 */
[----:B------:R-:W-:Y:S01]  /*0620*/  FFMA R6, R6, R25, R10 ;  /* 0x0000001906067223 */ /* 0x000fe2000000000a */
[----:B------:R-:W-:-:S03]  /*0630*/  FFMA R7, R7, R28, R11 ;  /* 0x0000001c07077223 */ /* 0x000fc6000000000b */
[----:B------:R-:W1:Y:S08]  /*0640*/  MUFU.SQRT R11, R13 ;  /* 0x0000000d000b7308 */ /* 0x000e700000002000 */
[----:B------:R-:W3:Y:S01]  /*0650*/  MUFU.SQRT R12, R14 ;  /* 0x0000000e000c7308 */ /* 0x000ee20000002000 */
[----:B0-----:R-:W-:-:S07]  /*0660*/  FSETP.GT.AND P6, PT, R3, 8.50705917302346158658e+37, PT ;  /* 0x7e8000000300780b */ /* 0x001fce0003fc4000 */
[----:B------:R-:W0:Y:S01]  /*0670*/  MUFU.SQRT R10, R15 ;  /* 0x0000000f000a7308 */ /* 0x000e220000002000 */
[----:B------:R-:W-:Y:S02]  /*0680*/  FSETP.GEU.AND P5, PT, R3, 1.175494350822287508e-38, PT ;  /* 0x008000000300780b */ /* 0x000fe40003fae000 */
[----:B-1----:R-:W-:Y:S02]  /*0690*/  FSETP.GT.AND P4, PT, R11, 8.50705917302346158658e+37, PT ;  /* 0x7e8000000b00780b */ /* 0x002fe40003f84000 */
[----:B---3--:R-:W-:Y:S01]  /*06a0*/  FSETP.GT.AND P2, PT, R12, 8.50705917302346158658e+37, PT ;  /* 0x7e8000000c00780b */ /* 0x008fe20003f44000 */
[----:B------:R-:W-:Y:S01]  /*06b0*/  @P6 FMUL R3, R3, 0.25 ;  /* 0x3e80000003036820 */ /* 0x000fe20000400000 */
[----:B------:R-:W-:Y:S02]  /*06c0*/  FSEL R8, R0, 1, P6 ;  /* 0x3f80000000087808 */ /* 0x000fe40003000000 */
[----:B------:R-:W-:Y:S02]  /*06d0*/  FSETP.GEU.AND P3, PT, R11, 1.175494350822287508e-38, PT ;  /* 0x008000000b00780b */ /* 0x000fe40003f6e000 */
[----:B0-----:R-:W-:-:S02]  /*06e0*/  FSETP.GT.AND P1, PT, R10, 8.50705917302346158658e+37, PT ;  /* 0x7e8000000a00780b */ /* 0x001fc40003f24000 */
[----:B------:R-:W-:Y:S02]  /*06f0*/  FSETP.GEU.AND P0, PT, R12, 1.175494350822287508e-38, PT ;  /* 0x008000000c00780b */ /* 0x000fe40003f0e000 */
[----:B------:R-:W-:Y:S01]  /*0700*/  FSETP.GEU.AND P6, PT, R10, 1.175494350822287508e-38, PT ;  /* 0x008000000a00780b */ /* 0x000fe20003fce000 */
[----:B------:R-:W-:Y:S01]  /*0710*/  @!P5 FMUL R3, R3, 16777216 ;  /* 0x4b8000000303d820 */ /* 0x000fe20000400000 */
[----:B------:R-:W-:Y:S01]  /*0720*/  @P4 FMUL R11, R11, 0.25 ;  /* 0x3e8000000b0b4820 */ /* 0x000fe20000400000 */
[----:B------:R-:W-:-:S04]  /*0730*/  @P2 FMUL R12, R12, 0.25 ;  /* 0x3e8000000c0c2820 */ /* 0x000fc80000400000 */
[----:B------:R-:W0:Y:S02]  /*0740*/  MUFU.RCP R3, R3 ;  /* 0x0000000300037308 */ /* 0x000e240000001000 */
[----:B------:R-:W-:Y:S01]  /*0750*/  @P1 FMUL R10, R10, 0.25 ;  /* 0x3e8000000a0a1820 */ /* 0x000fe20000400000 */
[----:B------:R-:W-:Y:S01]  /*0760*/  @!P3 FMUL R11, R11, 16777216 ;  /* 0x4b8000000b0bb820 */ /* 0x000fe20000400000 */
[----:B------:R-:W-:Y:S02]  /*0770*/  @!P0 FMUL R12, R12, 16777216 ;  /* 0x4b8000000c0c8820 */ /* 0x000fe40000400000 */
[----:B------:R-:W-:Y:S01]  /*0780*/  @!P6 FMUL R10, R10, 16777216 ;  /* 0x4b8000000a0ae820 */ /* 0x000fe20000400000 */
[----:B------:R-:W-:Y:S02]  /*0790*/  @!P5 FMUL R8, R8, 16777216 ;  /* 0x4b8000000808d820 */ /* 0x000fe40000400000 */
[----:B------:R-:W1:Y:S01]  /*07a0*/  MUFU.RCP R11, R11 ;  /* 0x0000000b000b7308 */ /* 0x000e620000001000 */
[----:B------:R-:W-:-:S07]  /*07b0*/  FSEL R14, R0, 1, P4 ;  /* 0x3f800000000e7808 */ /* 0x000fce0002000000 */
[----:B------:R-:W3:Y:S01]  /*07c0*/  MUFU.RCP R12, R12 ;  /* 0x0000000c000c7308 */ /* 0x000ee20000001000 */
[----:B------:R-:W-:-:S07]  /*07d0*/  FSEL R13, R0, 1, P2 ;  /* 0x3f800000000d7808 */ /* 0x000fce0001000000 */
[----:B------:R-:W4:Y:S01]  /*07e0*/  MUFU.RCP R10, R10 ;  /* 0x0000000a000a7308 */ /* 0x000f220000001000 */
[----:B------:R-:W-:Y:S01]  /*07f0*/  FSEL R15, R0, 1, P1 ;  /* 0x3f800000000f7808 */ /* 0x000fe20000800000 */
[----:B0-----:R-:W-:Y:S02]  /*0800*/  FMUL R3, R3, R8 ;  /* 0x0000000803037220 */ /* 0x001fe40000400000 */
[----:B------:R-:W0:Y:S01]  /*0810*/  LDC.64 R8, c[0x0][0x238] ;  /* 0x00008e00ff087b82 */ /* 0x000e220000000a00 */
[----:B------:R-:W-:Y:S01]  /*0820*/  @!P3 FMUL R14, R14, 16777216 ;  /* 0x4b8000000e0eb820 */ /* 0x000fe20000400000 */
[----:B------:R-:W-:Y:S01]  /*0830*/  @!P0 FMUL R13, R13, 16777216 ;  /* 0x4b8000000d0d8820 */ /* 0x000fe20000400000 */
[----:B------:R-:W-:Y:S01]  /*0840*/  @!P6 FMUL R15, R15, 16777216 ;  /* 0x4b8000000f0fe820 */ /* 0x000fe20000400000 */
[----:B------:R-:W-:Y:S01]  /*0850*/  FADD R26, R30, -R26 ;  /* 0x8000001a1e1a7221 */ /* 0x000fe20000000000 */
[----:B------:R-:W-:Y:S01]  /*0860*/  FADD R27, R31, -R27 ;  /* 0x8000001b1f1b7221 */ /* 0x000fe20000000000 */
[----:B-1----:R-:W-:Y:S01]  /*0870*/  FMUL R14, R11, R14 ;  /* 0x0000000e0b0e7220 */ /* 0x002fe20000400000 */
[----:B---3--:R-:W-:Y:S01]  /*0880*/  FMUL R13, R12, R13 ;  /* 0x0000000d0c0d7220 */ /* 0x008fe20000400000 */
[----:B----4-:R-:W-:Y:S01]  /*0890*/  FMUL R0, R10, R15 ;  /* 0x0000000f0a007220 */ /* 0x010fe20000400000 */
[----:B------:R-:W-:Y:S01]  /*08a0*/  FMUL R3, R3, R24 ;  /* 0x0000001803037220 */ /* 0x000fe20000400000 */
[----:B------:R-:W-:Y:S01]  /*08b0*/  FMUL R14, R14, R29 ;  /* 0x0000001d0e0e7220 */ /* 0x000fe20000400000 */
[----:B------:R-:W-:Y:S01]  /*08c0*/  FMUL R13, R13, R26 ;  /* 0x0000001a0d0d7220 */ /* 0x000fe20000400000 */
[----:B------:R-:W-:Y:S01]  /*08d0*/  FMUL R0, R0, R27 ;  /* 0x0000001b00007220 */ /* 0x000fe20000400000 */
[----:B------:R-:W-:-:S02]  /*08e0*/  FSETP.GEU.AND P6, PT, R7, RZ, PT ;  /* 0x000000ff0700720b */ /* 0x000fc40003fce000 */
[----:B------:R-:W-:Y:S02]  /*08f0*/  FSETP.GEU.AND P0, PT, R6, RZ, PT ;  /* 0x000000ff0600720b */ /* 0x000fe40003f0e000 */
[----:B------:R-:W-:Y:S02]  /*0900*/  SEL R7, R7, RZ, P6 ;  /* 0x000000ff07077207 */ /* 0x000fe40003000000 */
[C---:B------:R-:W-:Y:S02]  /*0910*/  FSETP.GEU.AND P1, PT, R5.reuse, RZ, PT ;  /* 0x000000ff0500720b */ /* 0x040fe40003f2e000 */
[----:B------:R-:W-:Y:S01]  /*0920*/  FSETP.GEU.AND P2, PT, R4, RZ, PT ;  /* 0x000000ff0400720b */ /* 0x000fe20003f4e000 */
[----:B0-----:R-:W-:Y:S01]  /*0930*/  IMAD.WIDE R8, R2, 0x4, R8 ;  /* 0x0000000402087825 */ /* 0x001fe200078e0208 */
[----:B------:R-:W-:Y:S02]  /*0940*/  SEL R6, R6, RZ, P0 ;  /* 0x000000ff06067207 */ /* 0x000fe40000000000 */
[----:B------:R-:W-:-:S02]  /*0950*/  SEL R5, R5, RZ, P1 ;  /* 0x000000ff05057207 */ /* 0x000fc40000800000 */
[----:B------:R-:W-:-:S05]  /*0960*/  SEL R4, R4, RZ, P2 ;  /* 0x000000ff04047207 */ /* 0x000fca0001000000 */
[----:B------:R-:W-:Y:S01]  /*0970*/  STG.E.128 desc[UR4][R8.64], R4 ;  /* 0x0000000408007986 */ /* 0x000fe2000c101d04 */
[----:B--2---:R-:W-:Y:S01]  /*0980*/  FFMA R3, R16, R3, R20 ;  /* 0x0000000310037223 */ /* 0x004fe20000000014 */
[----:B------:R-:W-:Y:S01]  /*0990*/  FFMA R14, R17, R14, R21 ;  /* 0x0000000e110e7223 */ /* 0x000fe20000000015 */
[----:B------:R-:W-:Y:S01]  /*09a0*/  FFMA R13, R18, R13, R22 ;  /* 0x0000000d120d7223 */ /* 0x000fe20000000016 */
[----:B------:R-:W-:Y:S02]  /*09b0*/  FFMA R0, R19, R0, R23 ;  /* 0x0000000013007223 */ /* 0x000fe40000000017 */
[----:B------:R-:W-:Y:S02]  /*09c0*/  FSETP.GEU.AND P5, PT, R3, RZ, PT ;  /* 0x000000ff0300720b */ /* 0x000fe40003fae000 */
[----:B------:R-:W-:Y:S02]  /*09d0*/  FSETP.GEU.AND P3, PT, R13, RZ, PT ;  /* 0x000000ff0d00720b */ /* 0x000fe40003f6e000 */
[----:B------:R-:W-:-:S02]  /*09e0*/  FSETP.GEU.AND P4, PT, R14, RZ, PT ;  /* 0x000000ff0e00720b */ /* 0x000fc40003f8e000 */
[----:B------:R-:W-:Y:S02]  /*09f0*/  FSETP.GEU.AND P6, PT, R0, RZ, PT ;  /* 0x000000ff0000720b */ /* 0x000fe40003fce000 */
[----:B------:R-:W-:Y:S02]  /*0a00*/  SEL R18, R13, RZ, P3 ;  /* 0x000000ff0d127207 */ /* 0x000fe40001800000 */
[----:B------:R-:W-:Y:S02]  /*0a10*/  SEL R17, R14, RZ, P4 ;  /* 0x000000ff0e117207 */ /* 0x000fe40002000000 */
[----:B------:R-:W-:Y:S02]  /*0a20*/  SEL R16, R3, RZ, P5 ;  /* 0x000000ff03107207 */ /* 0x000fe40002800000 */
[----:B------:R-:W-:-:S05]  /*0a30*/  SEL R19, R0, RZ, P6 ;  /* 0x000000ff00137207 */ /* 0x000fca0003000000 */
[----:B------:R-:W-:Y:S01]  /*0a40*/  STG.E.128 desc[UR4][R8.64+0x800], R16 ;  /* 0x0008001008007986 */ /* 0x000fe2000c101d04 */
[----:B------:R-:W-:Y:S05]  /*0a50*/  EXIT ;  /* 0x000000000000794d */ /* 0x000fea0003800000 */
.L_x_0:
[----:B------:R-:W-:-:S00]  /*0a60*/  BRA `(.L_x_0) ;  /* 0xfffffffc00fc7947 */ /* 0x000fc0000383ffff */
[----:B------:R-:W-:-:S00]  /*0a70*/  NOP ;  /* 0x0000000000007918 */ /* 0x000fc00000000000 */
        /* <DEDUP_REMOVED lines=8> */
.L_x_1:


//--------------------- .nv.global.init           --------------------------
	.section	.nv.global.init,"aw",@progbits
.nv.global.init:
	.type		_$_str,@object
	.size		_$_str,(_$_str_$_2 - _$_str)
_$_str:
        /*0000*/ 	.byte	0x5f, 0x5f, 0x43, 0x55, 0x44, 0x41, 0x5f, 0x46, 0x54, 0x5a, 0x00
	.type		_$_str_$_2,@object
	.size		_$_str_$_2,(.L_1 - _$_str_$_2)
_$_str_$_2:
        /*000b*/ 	.byte	0x5f, 0x5f, 0x43, 0x55, 0x44, 0x41, 0x5f, 0x50, 0x52, 0x45, 0x43, 0x5f, 0x53, 0x51, 0x52, 0x54
        /*001b*/ 	.byte	0x00
.L_1:


//--------------------- .nv.constant0.triton_poi_fused__native_batch_norm_legit_no_training_relu_24 --------------------------
	.section	.nv.constant0.triton_poi_fused__native_batch_norm_legit_no_training_relu_24,"a",@progbits
	.sectionflags	@""
	.align	4
.nv.constant0.triton_poi_fused__native_batch_norm_legit_no_training_relu_24:
	.zero		580
